//
// Generated by NVIDIA NVVM Compiler
//
// Compiler Build ID: CL-36424714
// Cuda compilation tools, release 13.0, V13.0.88
// Based on NVVM 20.0.0
//

.version 9.0
.target sm_100
.address_size 64

	// .globl	_Z36convertKinectDisparityInPlace_kernelPfiiif

.visible .entry _Z36convertKinectDisparityInPlace_kernelPfiiif(
	.param .u64 .ptr .align 1 _Z36convertKinectDisparityInPlace_kernelPfiiif_param_0,
	.param .u32 _Z36convertKinectDisparityInPlace_kernelPfiiif_param_1,
	.param .u32 _Z36convertKinectDisparityInPlace_kernelPfiiif_param_2,
	.param .u32 _Z36convertKinectDisparityInPlace_kernelPfiiif_param_3,
	.param .f32 _Z36convertKinectDisparityInPlace_kernelPfiiif_param_4
)
{
	.reg .pred 	%p<5>;
	.reg .b32 	%r<15>;
	.reg .b32 	%f<8>;
	.reg .b64 	%rd<7>;

	ld.param.u64 	%rd2, [_Z36convertKinectDisparityInPlace_kernelPfiiif_param_0];
	ld.param.u32 	%r3, [_Z36convertKinectDisparityInPlace_kernelPfiiif_param_1];
	ld.param.u32 	%r4, [_Z36convertKinectDisparityInPlace_kernelPfiiif_param_2];
	ld.param.u32 	%r5, [_Z36convertKinectDisparityInPlace_kernelPfiiif_param_3];
	ld.param.f32 	%f4, [_Z36convertKinectDisparityInPlace_kernelPfiiif_param_4];
	mov.u32 	%r7, %ctaid.x;
	mov.u32 	%r8, %ntid.x;
	mov.u32 	%r9, %tid.x;
	mad.lo.s32 	%r1, %r7, %r8, %r9;
	mov.u32 	%r10, %ctaid.y;
	mov.u32 	%r11, %ntid.y;
	mov.u32 	%r12, %tid.y;
	mad.lo.s32 	%r13, %r10, %r11, %r12;
	setp.ge.s32 	%p1, %r1, %r4;
	setp.ge.s32 	%p2, %r13, %r5;
	or.pred  	%p3, %p1, %p2;
	@%p3 bra 	$L__BB0_4;
	cvta.to.global.u64 	%rd3, %rd2;
	mul.lo.s32 	%r14, %r3, %r13;
	cvt.s64.s32 	%rd4, %r14;
	add.s64 	%rd5, %rd3, %rd4;
	mul.wide.s32 	%rd6, %r1, 4;
	add.s64 	%rd1, %rd5, %rd6;
	ld.global.f32 	%f1, [%rd1];
	setp.eq.f32 	%p4, %f1, 0f00000000;
	mov.f32 	%f7, 0f3F800000;
	@%p4 bra 	$L__BB0_3;
	neg.f32 	%f6, %f4;
	div.rn.f32 	%f7, %f6, %f1;
$L__BB0_3:
	st.global.f32 	[%rd1], %f7;
$L__BB0_4:
	ret;

}


// ===== COMPILED SASS (sm_100) =====

	.target	sm_100

	.elftype	@"ET_EXEC"


//--------------------- .note.nv.tkinfo           --------------------------
	.section	.note.nv.tkinfo,"",@"SHT_NOTE"
	.sectionflags	@"SHF_NOTE_NV_TKINFO"
	.tkinfo
        /*0018*/ 	.word	0x00000002
        /*0030*/ 	.string	""
        /*0030*/ 	.string	"ptxas"
        /*0030*/ 	.string	"Cuda compilation tools, release 13.0, V13.0.88"
        /*0030*/ 	.string	"Build cuda_13.0.r13.0/compiler.36424714_0"
        /*0030*/ 	.string	"-arch sm_100 -m 64 "



//--------------------- .note.nv.cuinfo           --------------------------
	.section	.note.nv.cuinfo,"",@"SHT_NOTE"
	.sectionflags	@"SHF_NOTE_NV_CUINFO"
        /*0018*/ 	.short	0x0002
        /*001a*/ 	.short	0x0064
        /*001c*/ 	.short	0x0082
	.zero		2


//--------------------- .nv.info                  --------------------------
	.section	.nv.info,"",@"SHT_CUDA_INFO"
	.align	4


	//----- nvinfo : EIATTR_REGCOUNT
	.align		4
        /*0000*/ 	.byte	0x04, 0x2f
        /*0002*/ 	.short	(.L_1 - .L_0)
	.align		4
.L_0:
        /*0004*/ 	.word	index@(_Z36convertKinectDisparityInPlace_kernelPfiiif)
        /*0008*/ 	.word	0x00000012


	//----- nvinfo : EIATTR_FRAME_SIZE
	.align		4
.L_1:
        /*000c*/ 	.byte	0x04, 0x11
        /*000e*/ 	.short	(.L_3 - .L_2)
	.align		4
.L_2:
        /*0010*/ 	.word	index@($__internal_0_$__cuda_sm3x_div_rn_noftz_f32_slowpath)
        /*0014*/ 	.word	0x00000000


	//----- nvinfo : EIATTR_FRAME_SIZE
	.align		4
.L_3:
        /*0018*/ 	.byte	0x04, 0x11
        /*001a*/ 	.short	(.L_5 - .L_4)
	.align		4
.L_4:
        /*001c*/ 	.word	index@(_Z36convertKinectDisparityInPlace_kernelPfiiif)
        /*0020*/ 	.word	0x00000000


	//----- nvinfo : EIATTR_MIN_STACK_SIZE
	.align		4
.L_5:
        /*0024*/ 	.byte	0x04, 0x12
        /*0026*/ 	.short	(.L_7 - .L_6)
	.align		4
.L_6:
        /*0028*/ 	.word	index@(_Z36convertKinectDisparityInPlace_kernelPfiiif)
        /*002c*/ 	.word	0x00000000
.L_7:


//--------------------- .nv.compat                --------------------------
	.section	.nv.compat,"",@"SHT_CUDA_COMPAT_INFO"
	.align	4
        /*0000*/ 	.byte	0x02, 0x09, 0x00, 0x00, 0x02, 0x02, 0x01, 0x00, 0x02, 0x05, 0x05, 0x00, 0x03, 0x07, 0x01, 0x01
        /*0010*/ 	.byte	0x02, 0x03, 0x00, 0x00, 0x02, 0x06, 0x01, 0x00, 0x04, 0x0b, 0x08, 0x00, 0x01, 0x00, 0x00, 0x00
        /*0020*/ 	.byte	0x00, 0x00, 0x00, 0x00


//--------------------- .nv.info._Z36convertKinectDisparityInPlace_kernelPfiiif --------------------------
	.section	.nv.info._Z36convertKinectDisparityInPlace_kernelPfiiif,"",@"SHT_CUDA_INFO"
	.sectionflags	@""
	.align	4


	//----- nvinfo : EIATTR_CUDA_API_VERSION
	.align		4
        /*0000*/ 	.byte	0x04, 0x37
        /*0002*/ 	.short	(.L_9 - .L_8)
.L_8:
        /*0004*/ 	.word	0x00000082


	//----- nvinfo : EIATTR_KPARAM_INFO
	.align		4
.L_9:
        /*0008*/ 	.byte	0x04, 0x17
        /*000a*/ 	.short	(.L_11 - .L_10)
.L_10:
        /*000c*/ 	.word	0x00000000
        /*0010*/ 	.short	0x0004
        /*0012*/ 	.short	0x0014
        /*0014*/ 	.byte	0x00, 0xf0, 0x11, 0x00


	//----- nvinfo : EIATTR_KPARAM_INFO
	.align		4
.L_11:
        /*0018*/ 	.byte	0x04, 0x17
        /*001a*/ 	.short	(.L_13 - .L_12)
.L_12:
        /*001c*/ 	.word	0x00000000
        /*0020*/ 	.short	0x0003
        /*0022*/ 	.short	0x0010
        /*0024*/ 	.byte	0x00, 0xf0, 0x11, 0x00


	//----- nvinfo : EIATTR_KPARAM_INFO
	.align		4
.L_13:
        /*0028*/ 	.byte	0x04, 0x17
        /*002a*/ 	.short	(.L_15 - .L_14)
.L_14:
        /*002c*/ 	.word	0x00000000
        /*0030*/ 	.short	0x0002
        /*0032*/ 	.short	0x000c
        /*0034*/ 	.byte	0x00, 0xf0, 0x11, 0x00


	//----- nvinfo : EIATTR_KPARAM_INFO
	.align		4
.L_15:
        /*0038*/ 	.byte	0x04, 0x17
        /*003a*/ 	.short	(.L_17 - .L_16)
.L_16:
        /*003c*/ 	.word	0x00000000
        /*0040*/ 	.short	0x0001
        /*0042*/ 	.short	0x0008
        /*0044*/ 	.byte	0x00, 0xf0, 0x11, 0x00


	//----- nvinfo : EIATTR_KPARAM_INFO
	.align		4
.L_17:
        /*0048*/ 	.byte	0x04, 0x17
        /*004a*/ 	.short	(.L_19 - .L_18)
.L_18:
        /*004c*/ 	.word	0x00000000
        /*0050*/ 	.short	0x0000
        /*0052*/ 	.short	0x0000
        /*0054*/ 	.byte	0x00, 0xf5, 0x21, 0x00


	//----- nvinfo : EIATTR_SPARSE_MMA_MASK
	.align		4
.L_19:
        /*0058*/ 	.byte	0x03, 0x50
        /*005a*/ 	.short	0x0000


	//----- nvinfo : EIATTR_MAXREG_COUNT
	.align		4
        /*005c*/ 	.byte	0x03, 0x1b
        /*005e*/ 	.short	0x00ff


	//----- nvinfo : EIATTR_MERCURY_ISA_VERSION
	.align		4
        /*0060*/ 	.byte	0x03, 0x5f
        /*0062*/ 	.short	0x0101


	//----- nvinfo : EIATTR_VRC_CTA_INIT_COUNT
	.align		4
        /*0064*/ 	.byte	0x02, 0x4a
	.zero		1
	.zero		1


	//----- nvinfo : EIATTR_EXIT_INSTR_OFFSETS
	.align		4
        /*0068*/ 	.byte	0x04, 0x1c
        /*006a*/ 	.short	(.L_21 - .L_20)


	//   ....[0]....
.L_20:
        /*006c*/ 	.word	0x000000d0


	//   ....[1]....
        /*0070*/ 	.word	0x000002b0


	//----- nvinfo : EIATTR_CRS_STACK_SIZE
	.align		4
.L_21:
        /*0074*/ 	.byte	0x04, 0x1e
        /*0076*/ 	.short	(.L_23 - .L_22)
.L_22:
        /*0078*/ 	.word	0x00000000


	//----- nvinfo : EIATTR_CBANK_PARAM_SIZE
	.align		4
.L_23:
        /*007c*/ 	.byte	0x03, 0x19
        /*007e*/ 	.short	0x0018


	//----- nvinfo : EIATTR_PARAM_CBANK
	.align		4
        /*0080*/ 	.byte	0x04, 0x0a
        /*0082*/ 	.short	(.L_25 - .L_24)
	.align		4
.L_24:
        /*0084*/ 	.word	index@(.nv.constant0._Z36convertKinectDisparityInPlace_kernelPfiiif)
        /*0088*/ 	.short	0x0380
        /*008a*/ 	.short	0x0018


	//----- nvinfo : EIATTR_SW_WAR
	.align		4
.L_25:
        /*008c*/ 	.byte	0x04, 0x36
        /*008e*/ 	.short	(.L_27 - .L_26)
.L_26:
        /*0090*/ 	.word	0x00000008
.L_27:


//--------------------- .nv.callgraph             --------------------------
	.section	.nv.callgraph,"",@"SHT_CUDA_CALLGRAPH"
	.align	4
	.sectionentsize	8
	.align		4
        /*0000*/ 	.word	0x00000000
	.align		4
        /*0004*/ 	.word	0xffffffff
	.align		4
        /*0008*/ 	.word	0x00000000
	.align		4
        /*000c*/ 	.word	0xfffffffe
	.align		4
        /*0010*/ 	.word	0x00000000
	.align		4
        /*0014*/ 	.word	0xfffffffd
	.align		4
        /*0018*/ 	.word	0x00000000
	.align		4
        /*001c*/ 	.word	0xfffffffc


//--------------------- .text._Z36convertKinectDisparityInPlace_kernelPfiiif --------------------------
	.section	.text._Z36convertKinectDisparityInPlace_kernelPfiiif,"ax",@progbits
	.align	128
        .global         _Z36convertKinectDisparityInPlace_kernelPfiiif
        .type           _Z36convertKinectDisparityInPlace_kernelPfiiif,@function
        .size           _Z36convertKinectDisparityInPlace_kernelPfiiif,(.L_x_15 - _Z36convertKinectDisparityInPlace_kernelPfiiif)
        .other          _Z36convertKinectDisparityInPlace_kernelPfiiif,@"STO_CUDA_ENTRY STV_DEFAULT"
_Z36convertKinectDisparityInPlace_kernelPfiiif:
.text._Z36convertKinectDisparityInPlace_kernelPfiiif:
[----:B------:R-:W-:Y:S01]  /*0000*/  LDC R1, c[0x0][0x37c] ;  /* 0x0000df00ff017b82 */ /* 0x000fe20000000800 */
[----:B------:R-:W0:Y:S07]  /*0010*/  S2R R5, SR_TID.Y ;  /* 0x0000000000057919 */ /* 0x000e2e0000002200 */
[----:B------:R-:W1:Y:S01]  /*0020*/  LDC R3, c[0x0][0x360] ;  /* 0x0000d800ff037b82 */ /* 0x000e620000000800 */
[----:B------:R-:W2:Y:S01]  /*0030*/  LDCU UR6, c[0x0][0x390] ;  /* 0x00007200ff0677ac */ /* 0x000ea20008000800 */
[----:B------:R-:W1:Y:S01]  /*0040*/  S2R R2, SR_TID.X ;  /* 0x0000000000027919 */ /* 0x000e620000002100 */
[----:B------:R-:W3:Y:S05]  /*0050*/  LDCU UR7, c[0x0][0x38c] ;  /* 0x00007180ff0777ac */ /* 0x000eea0008000800 */
[----:B------:R-:W0:Y:S08]  /*0060*/  S2UR UR5, SR_CTAID.Y ;  /* 0x00000000000579c3 */ /* 0x000e300000002600 */
[----:B------:R-:W0:Y:S08]  /*0070*/  LDC R0, c[0x0][0x364] ;  /* 0x0000d900ff007b82 */ /* 0x000e300000000800 */
[----:B------:R-:W1:Y:S01]  /*0080*/  S2UR UR4, SR_CTAID.X ;  /* 0x00000000000479c3 */ /* 0x000e620000002500 */
[----:B0-----:R-:W-:-:S05]  /*0090*/  IMAD R0, R0, UR5, R5 ;  /* 0x0000000500007c24 */ /* 0x001fca000f8e0205 */
[----:B--2---:R-:W-:Y:S01]  /*00a0*/  ISETP.GE.AND P0, PT, R0, UR6, PT ;  /* 0x0000000600007c0c */ /* 0x004fe2000bf06270 */
[----:B-1----:R-:W-:-:S05]  /*00b0*/  IMAD R3, R3, UR4, R2 ;  /* 0x0000000403037c24 */ /* 0x002fca000f8e0202 */
[----:B---3--:R-:W-:-:S13]  /*00c0*/  ISETP.GE.OR P0, PT, R3, UR7, P0 ;  /* 0x0000000703007c0c */ /* 0x008fda0008706670 */
[----:B------:R-:W-:Y:S05]  /*00d0*/  @P0 EXIT ;  /* 0x000000000000094d */ /* 0x000fea0003800000 */
[----:B------:R-:W0:Y:S01]  /*00e0*/  LDCU UR4, c[0x0][0x388] ;  /* 0x00007100ff0477ac */ /* 0x000e220008000800 */
[----:B------:R-:W1:Y:S01]  /*00f0*/  LDCU.64 UR6, c[0x0][0x380] ;  /* 0x00007000ff0677ac */ /* 0x000e620008000a00 */
[----:B0-----:R-:W-:Y:S01]  /*0100*/  IMAD R0, R0, UR4, RZ ;  /* 0x0000000400007c24 */ /* 0x001fe2000f8e02ff */
[----:B------:R-:W0:Y:S04]  /*0110*/  LDCU.64 UR4, c[0x0][0x358] ;  /* 0x00006b00ff0477ac */ /* 0x000e280008000a00 */
[----:B-1----:R-:W-:-:S04]  /*0120*/  IADD3 R4, P0, PT, R0, UR6, RZ ;  /* 0x0000000600047c10 */ /* 0x002fc8000ff1e0ff */
[----:B------:R-:W-:-:S03]  /*0130*/  LEA.HI.X.SX32 R5, R0, UR7, 0x1, P0 ;  /* 0x0000000700057c11 */ /* 0x000fc600080f0eff */
[----:B------:R-:W-:-:S05]  /*0140*/  IMAD.WIDE R4, R3, 0x4, R4 ;  /* 0x0000000403047825 */ /* 0x000fca00078e0204 */
[----:B0-----:R-:W2:Y:S01]  /*0150*/  LDG.E R6, desc[UR4][R4.64] ;  /* 0x0000000404067981 */ /* 0x001ea2000c1e1900 */
[----:B------:R-:W-:Y:S01]  /*0160*/  BSSY.RECONVERGENT B0, `(.L_x_0) ;  /* 0x0000013000007945 */ /* 0x000fe20003800200 */
[----:B------:R-:W-:Y:S01]  /*0170*/  IMAD.MOV.U32 R3, RZ, RZ, 0x3f800000 ;  /* 0x3f800000ff037424 */ /* 0x000fe200078e00ff */
[----:B--2---:R-:W-:-:S13]  /*0180*/  FSETP.NEU.AND P0, PT, R6, RZ, PT ;  /* 0x000000ff0600720b */ /* 0x004fda0003f0d000 */
[----:B------:R-:W-:Y:S05]  /*0190*/  @!P0 BRA `(.L_x_1) ;  /* 0x00000000003c8947 */ /* 0x000fea0003800000 */
[----:B------:R-:W0:Y:S01]  /*01a0*/  LDC R7, c[0x0][0x394] ;  /* 0x0000e500ff077b82 */ /* 0x000e220000000800 */
[----:B------:R-:W1:Y:S01]  /*01b0*/  MUFU.RCP R3, R6 ;  /* 0x0000000600037308 */ /* 0x000e620000001000 */
[----:B------:R-:W-:Y:S01]  /*01c0*/  BSSY.RECONVERGENT B1, `(.L_x_1) ;  /* 0x000000c000017945 */ /* 0x000fe20003800200 */
[----:B-1----:R-:W-:-:S04]  /*01d0*/  FFMA R0, -R6, R3, 1 ;  /* 0x3f80000006007423 */ /* 0x002fc80000000103 */
[----:B------:R-:W-:Y:S02]  /*01e0*/  FFMA R0, R3, R0, R3 ;  /* 0x0000000003007223 */ /* 0x000fe40000000003 */
[----:B0-----:R-:W0:Y:S02]  /*01f0*/  FCHK P0, -R7, R6 ;  /* 0x0000000607007302 */ /* 0x001e240000000100 */
[----:B------:R-:W-:-:S04]  /*0200*/  FFMA R3, R0, -R7, RZ ;  /* 0x8000000700037223 */ /* 0x000fc800000000ff */
[----:B------:R-:W-:-:S04]  /*0210*/  FFMA R2, -R6, R3, -R7 ;  /* 0x0000000306027223 */ /* 0x000fc80000000907 */
[----:B------:R-:W-:Y:S01]  /*0220*/  FFMA R3, R0, R2, R3 ;  /* 0x0000000200037223 */ /* 0x000fe20000000003 */
[----:B0-----:R-:W-:Y:S06]  /*0230*/  @!P0 BRA `(.L_x_2) ;  /* 0x0000000000108947 */ /* 0x001fec0003800000 */
[----:B------:R-:W-:Y:S01]  /*0240*/  FADD R3, -R7, -RZ ;  /* 0x800000ff07037221 */ /* 0x000fe20000000100 */
[----:B------:R-:W-:-:S07]  /*0250*/  MOV R2, 0x270 ;  /* 0x0000027000027802 */ /* 0x000fce0000000f00 */
[----:B------:R-:W-:Y:S05]  /*0260*/  CALL.REL.NOINC `($__internal_0_$__cuda_sm3x_div_rn_noftz_f32_slowpath) ;  /* 0x0000000000147944 */ /* 0x000fea0003c00000 */
[----:B------:R-:W-:-:S07]  /*0270*/  IMAD.MOV.U32 R3, RZ, RZ, R0 ;  /* 0x000000ffff037224 */ /* 0x000fce00078e0000 */
.L_x_2:
[----:B------:R-:W-:Y:S05]  /*0280*/  BSYNC.RECONVERGENT B1 ;  /* 0x0000000000017941 */ /* 0x000fea0003800200 */
.L_x_1:
[----:B------:R-:W-:Y:S05]  /*0290*/  BSYNC.RECONVERGENT B0 ;  /* 0x0000000000007941 */ /* 0x000fea0003800200 */
.L_x_0:
[----:B------:R-:W-:Y:S01]  /*02a0*/  STG.E desc[UR4][R4.64], R3 ;  /* 0x0000000304007986 */ /* 0x000fe2000c101904 */
[----:B------:R-:W-:Y:S05]  /*02b0*/  EXIT ;  /* 0x000000000000794d */ /* 0x000fea0003800000 */
        .weak           $__internal_0_$__cuda_sm3x_div_rn_noftz_f32_slowpath
        .type           $__internal_0_$__cuda_sm3x_div_rn_noftz_f32_slowpath,@function
        .size           $__internal_0_$__cuda_sm3x_div_rn_noftz_f32_slowpath,(.L_x_15 - $__internal_0_$__cuda_sm3x_div_rn_noftz_f32_slowpath)
$__internal_0_$__cuda_sm3x_div_rn_noftz_f32_slowpath:
[----:B------:R-:W-:Y:S01]  /*02c0*/  SHF.R.U32.HI R7, RZ, 0x17, R6 ;  /* 0x00000017ff077819 */ /* 0x000fe20000011606 */
[----:B------:R-:W-:Y:S01]  /*02d0*/  BSSY.RECONVERGENT B2, `(.L_x_3) ;  /* 0x0000063000027945 */ /* 0x000fe20003800200 */
[----:B------:R-:W-:Y:S02]  /*02e0*/  SHF.R.U32.HI R0, RZ, 0x17, R3 ;  /* 0x00000017ff007819 */ /* 0x000fe40000011603 */
[----:B------:R-:W-:Y:S02]  /*02f0*/  LOP3.LUT R8, R7, 0xff, RZ, 0xc0, !PT ;  /* 0x000000ff07087812 */ /* 0x000fe400078ec0ff */
[----:B------:R-:W-:-:S03]  /*0300*/  LOP3.LUT R7, R0, 0xff, RZ, 0xc0, !PT ;  /* 0x000000ff00077812 */ /* 0x000fc600078ec0ff */
[----:B------:R-:W-:Y:S02]  /*0310*/  VIADD R11, R8, 0xffffffff ;  /* 0xffffffff080b7836 */ /* 0x000fe40000000000 */
[----:B------:R-:W-:-:S03]  /*0320*/  VIADD R10, R7, 0xffffffff ;  /* 0xffffffff070a7836 */ /* 0x000fc60000000000 */
[----:B------:R-:W-:-:S04]  /*0330*/  ISETP.GT.U32.AND P0, PT, R11, 0xfd, PT ;  /* 0x000000fd0b00780c */ /* 0x000fc80003f04070 */
[----:B------:R-:W-:-:S13]  /*0340*/  ISETP.GT.U32.OR P0, PT, R10, 0xfd, P0 ;  /* 0x000000fd0a00780c */ /* 0x000fda0000704470 */
[----:B------:R-:W-:Y:S01]  /*0350*/  @!P0 IMAD.MOV.U32 R9, RZ, RZ, RZ ;  /* 0x000000ffff098224 */ /* 0x000fe200078e00ff */
[----:B------:R-:W-:Y:S06]  /*0360*/  @!P0 BRA `(.L_x_4) ;  /* 0x0000000000608947 */ /* 0x000fec0003800000 */
[----:B------:R-:W-:Y:S01]  /*0370*/  FSETP.GTU.FTZ.AND P0, PT, |R3|, +INF , PT ;  /* 0x7f8000000300780b */ /* 0x000fe20003f1c200 */
[----:B------:R-:W-:Y:S01]  /*0380*/  IMAD.MOV.U32 R0, RZ, RZ, R6 ;  /* 0x000000ffff007224 */ /* 0x000fe200078e0006 */
[----:B------:R-:W-:-:S04]  /*0390*/  FSETP.GTU.FTZ.AND P1, PT, |R6|, +INF , PT ;  /* 0x7f8000000600780b */ /* 0x000fc80003f3c200 */
[----:B------:R-:W-:-:S13]  /*03a0*/  PLOP3.LUT P0, PT, P0, P1, PT, 0xf8, 0x8f ;  /* 0x00000000008f781c */ /* 0x000fda0000703f70 */
[----:B------:R-:W-:Y:S05]  /*03b0*/  @P0 BRA `(.L_x_5) ;  /* 0x00000004004c0947 */ /* 0x000fea0003800000 */
[----:B------:R-:W-:-:S13]  /*03c0*/  LOP3.LUT P0, RZ, R6, 0x7fffffff, R3, 0xc8, !PT ;  /* 0x7fffffff06ff7812 */ /* 0x000fda000780c803 */
[----:B------:R-:W-:Y:S05]  /*03d0*/  @!P0 BRA `(.L_x_6) ;  /* 0x00000004003c8947 */ /* 0x000fea0003800000 */
[C---:B------:R-:W-:Y:S02]  /*03e0*/  FSETP.NEU.FTZ.AND P2, PT, |R3|.reuse, +INF , PT ;  /* 0x7f8000000300780b */ /* 0x040fe40003f5d200 */
[----:B------:R-:W-:Y:S02]  /*03f0*/  FSETP.NEU.FTZ.AND P1, PT, |R0|, +INF , PT ;  /* 0x7f8000000000780b */ /* 0x000fe40003f3d200 */
[----:B------:R-:W-:-:S11]  /*0400*/  FSETP.NEU.FTZ.AND P0, PT, |R3|, +INF , PT ;  /* 0x7f8000000300780b */ /* 0x000fd60003f1d200 */
[----:B------:R-:W-:Y:S05]  /*0410*/  @!P1 BRA !P2, `(.L_x_6) ;  /* 0x00000004002c9947 */ /* 0x000fea0005000000 */
[----:B------:R-:W-:-:S04]  /*0420*/  LOP3.LUT P2, RZ, R3, 0x7fffffff, RZ, 0xc0, !PT ;  /* 0x7fffffff03ff7812 */ /* 0x000fc8000784c0ff */
[----:B------:R-:W-:-:S13]  /*0430*/  PLOP3.LUT P1, PT, P1, P2, PT, 0x2f, 0xf2 ;  /* 0x0000000000f2781c */ /* 0x000fda0000f24577 */
[----:B------:R-:W-:Y:S05]  /*0440*/  @P1 BRA `(.L_x_7) ;  /* 0x0000000400181947 */ /* 0x000fea0003800000 */
[----:B------:R-:W-:-:S04]  /*0450*/  LOP3.LUT P1, RZ, R6, 0x7fffffff, RZ, 0xc0, !PT ;  /* 0x7fffffff06ff7812 */ /* 0x000fc8000782c0ff */
[----:B------:R-:W-:-:S13]  /*0460*/  PLOP3.LUT P0, PT, P0, P1, PT, 0x2f, 0xf2 ;  /* 0x0000000000f2781c */ /* 0x000fda0000702577 */
[----:B------:R-:W-:Y:S05]  /*0470*/  @P0 BRA `(.L_x_8) ;  /* 0x0000000400000947 */ /* 0x000fea0003800000 */
[----:B------:R-:W-:Y:S02]  /*0480*/  ISETP.GE.AND P0, PT, R10, RZ, PT ;  /* 0x000000ff0a00720c */ /* 0x000fe40003f06270 */
[----:B------:R-:W-:-:S11]  /*0490*/  ISETP.GE.AND P1, PT, R11, RZ, PT ;  /* 0x000000ff0b00720c */ /* 0x000fd60003f26270 */
[----:B------:R-:W-:Y:S02]  /*04a0*/  @P0 IMAD.MOV.U32 R9, RZ, RZ, RZ ;  /* 0x000000ffff090224 */ /* 0x000fe400078e00ff */
[----:B------:R-:W-:Y:S01]  /*04b0*/  @!P0 FFMA R3, R3, 1.84467440737095516160e+19, RZ ;  /* 0x5f80000003038823 */ /* 0x000fe200000000ff */
[----:B------:R-:W-:Y:S02]  /*04c0*/  @!P0 IMAD.MOV.U32 R9, RZ, RZ, -0x40 ;  /* 0xffffffc0ff098424 */ /* 0x000fe400078e00ff */
[----:B------:R-:W-:Y:S02]  /*04d0*/  @!P1 FFMA R6, R0, 1.84467440737095516160e+19, RZ ;  /* 0x5f80000000069823 */ /* 0x000fe400000000ff */
[----:B------:R-:W-:-:S07]  /*04e0*/  @!P1 VIADD R9, R9, 0x40 ;  /* 0x0000004009099836 */ /* 0x000fce0000000000 */
.L_x_4:
[----:B------:R-:W-:Y:S01]  /*04f0*/  LEA R11, R8, 0xc0800000, 0x17 ;  /* 0xc0800000080b7811 */ /* 0x000fe200078eb8ff */
[----:B------:R-:W-:Y:S01]  /*0500*/  VIADD R7, R7, 0xffffff81 ;  /* 0xffffff8107077836 */ /* 0x000fe20000000000 */
[----:B------:R-:W-:Y:S03]  /*0510*/  BSSY.RECONVERGENT B3, `(.L_x_9) ;  /* 0x0000035000037945 */ /* 0x000fe60003800200 */
[----:B------:R-:W-:Y:S01]  /*0520*/  IMAD.IADD R11, R6, 0x1, -R11 ;  /* 0x00000001060b7824 */ /* 0x000fe200078e0a0b */
[C---:B------:R-:W-:Y:S01]  /*0530*/  IADD3 R8, PT, PT, R7.reuse, 0x7f, -R8 ;  /* 0x0000007f07087810 */ /* 0x040fe20007ffe808 */
[----:B------:R-:W-:Y:S02]  /*0540*/  IMAD R0, R7, -0x800000, R3 ;  /* 0xff80000007007824 */ /* 0x000fe400078e0203 */
[----:B------:R-:W0:Y:S01]  /*0550*/  MUFU.RCP R6, R11 ;  /* 0x0000000b00067308 */ /* 0x000e220000001000 */
[----:B------:R-:W-:Y:S01]  /*0560*/  FADD.FTZ R13, -R11, -RZ ;  /* 0x800000ff0b0d7221 */ /* 0x000fe20000010100 */
[----:B------:R-:W-:-:S03]  /*0570*/  IMAD.IADD R8, R8, 0x1, R9 ;  /* 0x0000000108087824 */ /* 0x000fc600078e0209 */
[----:B0-----:R-:W-:-:S04]  /*0580*/  FFMA R15, R6, R13, 1 ;  /* 0x3f800000060f7423 */ /* 0x001fc8000000000d */
[----:B------:R-:W-:-:S04]  /*0590*/  FFMA R10, R6, R15, R6 ;  /* 0x0000000f060a7223 */ /* 0x000fc80000000006 */
[----:B------:R-:W-:-:S04]  /*05a0*/  FFMA R3, R0, R10, RZ ;  /* 0x0000000a00037223 */ /* 0x000fc800000000ff */
[----:B------:R-:W-:-:S04]  /*05b0*/  FFMA R6, R13, R3, R0 ;  /* 0x000000030d067223 */ /* 0x000fc80000000000 */
[----:B------:R-:W-:-:S04]  /*05c0*/  FFMA R15, R10, R6, R3 ;  /* 0x000000060a0f7223 */ /* 0x000fc80000000003 */
[----:B------:R-:W-:-:S04]  /*05d0*/  FFMA R6, R13, R15, R0 ;  /* 0x0000000f0d067223 */ /* 0x000fc80000000000 */
[----:B------:R-:W-:-:S05]  /*05e0*/  FFMA R0, R10, R6, R15 ;  /* 0x000000060a007223 */ /* 0x000fca000000000f */
[----:B------:R-:W-:-:S04]  /*05f0*/  SHF.R.U32.HI R3, RZ, 0x17, R0 ;  /* 0x00000017ff037819 */ /* 0x000fc80000011600 */
[----:B------:R-:W-:-:S05]  /*0600*/  LOP3.LUT R3, R3, 0xff, RZ, 0xc0, !PT ;  /* 0x000000ff03037812 */ /* 0x000fca00078ec0ff */
[----:B------:R-:W-:-:S04]  /*0610*/  IMAD.IADD R9, R3, 0x1, R8 ;  /* 0x0000000103097824 */ /* 0x000fc800078e0208 */
[----:B------:R-:W-:-:S05]  /*0620*/  VIADD R3, R9, 0xffffffff ;  /* 0xffffffff09037836 */ /* 0x000fca0000000000 */
[----:B------:R-:W-:-:S13]  /*0630*/  ISETP.GE.U32.AND P0, PT, R3, 0xfe, PT ;  /* 0x000000fe0300780c */ /* 0x000fda0003f06070 */
[----:B------:R-:W-:Y:S05]  /*0640*/  @!P0 BRA `(.L_x_10) ;  /* 0x0000000000808947 */ /* 0x000fea0003800000 */
[----:B------:R-:W-:-:S13]  /*0650*/  ISETP.GT.AND P0, PT, R9, 0xfe, PT ;  /* 0x000000fe0900780c */ /* 0x000fda0003f04270 */
[----:B------:R-:W-:Y:S05]  /*0660*/  @P0 BRA `(.L_x_11) ;  /* 0x00000000006c0947 */ /* 0x000fea0003800000 */
[----:B------:R-:W-:-:S13]  /*0670*/  ISETP.GE.AND P0, PT, R9, 0x1, PT ;  /* 0x000000010900780c */ /* 0x000fda0003f06270 */
[----:B------:R-:W-:Y:S05]  /*0680*/  @P0 BRA `(.L_x_12) ;  /* 0x0000000000740947 */ /* 0x000fea0003800000 */
[----:B------:R-:W-:Y:S02]  /*0690*/  ISETP.GE.AND P0, PT, R9, -0x18, PT ;  /* 0xffffffe80900780c */ /* 0x000fe40003f06270 */
[----:B------:R-:W-:-:S11]  /*06a0*/  LOP3.LUT R0, R0, 0x80000000, RZ, 0xc0, !PT ;  /* 0x8000000000007812 */ /* 0x000fd600078ec0ff */
[----:B------:R-:W-:Y:S05]  /*06b0*/  @!P0 BRA `(.L_x_12) ;  /* 0x0000000000688947 */ /* 0x000fea0003800000 */
[CC--:B------:R-:W-:Y:S01]  /*06c0*/  FFMA.RZ R3, R10.reuse, R6.reuse, R15 ;  /* 0x000000060a037223 */ /* 0x0c0fe2000000c00f */
[C---:B------:R-:W-:Y:S01]  /*06d0*/  VIADD R8, R9.reuse, 0x20 ;  /* 0x0000002009087836 */ /* 0x040fe20000000000 */
[C---:B------:R-:W-:Y:S02]  /*06e0*/  ISETP.NE.AND P2, PT, R9.reuse, RZ, PT ;  /* 0x000000ff0900720c */ /* 0x040fe40003f45270 */
[----:B------:R-:W-:Y:S01]  /*06f0*/  ISETP.NE.AND P1, PT, R9, RZ, PT ;  /* 0x000000ff0900720c */ /* 0x000fe20003f25270 */
[----:B------:R-:W-:Y:S01]  /*0700*/  IMAD.MOV R9, RZ, RZ, -R9 ;  /* 0x000000ffff097224 */ /* 0x000fe200078e0a09 */
[----:B------:R-:W-:Y:S01]  /*0710*/  LOP3.LUT R7, R3, 0x7fffff, RZ, 0xc0, !PT ;  /* 0x007fffff03077812 */ /* 0x000fe200078ec0ff */
[CCC-:B------:R-:W-:Y:S01]  /*0720*/  FFMA.RP R3, R10.reuse, R6.reuse, R15.reuse ;  /* 0x000000060a037223 */ /* 0x1c0fe2000000800f */
[----:B------:R-:W-:Y:S02]  /*0730*/  FFMA.RM R6, R10, R6, R15 ;  /* 0x000000060a067223 */ /* 0x000fe4000000400f */
[----:B------:R-:W-:-:S03]  /*0740*/  LOP3.LUT R7, R7, 0x800000, RZ, 0xfc, !PT ;  /* 0x0080000007077812 */ /* 0x000fc600078efcff */
[----:B------:R-:W-:Y:S02]  /*0750*/  FSETP.NEU.FTZ.AND P0, PT, R3, R6, PT ;  /* 0x000000060300720b */ /* 0x000fe40003f1d000 */
[----:B------:R-:W-:Y:S02]  /*0760*/  SHF.L.U32 R8, R7, R8, RZ ;  /* 0x0000000807087219 */ /* 0x000fe400000006ff */
[----:B------:R-:W-:Y:S02]  /*0770*/  SEL R6, R9, RZ, P2 ;  /* 0x000000ff09067207 */ /* 0x000fe40001000000 */
[----:B------:R-:W-:Y:S02]  /*0780*/  ISETP.NE.AND P1, PT, R8, RZ, P1 ;  /* 0x000000ff0800720c */ /* 0x000fe40000f25270 */
[----:B------:R-:W-:Y:S02]  /*0790*/  SHF.R.U32.HI R6, RZ, R6, R7 ;  /* 0x00000006ff067219 */ /* 0x000fe40000011607 */
[----:B------:R-:W-:-:S02]  /*07a0*/  PLOP3.LUT P0, PT, P0, P1, PT, 0xf8, 0x8f ;  /* 0x00000000008f781c */ /* 0x000fc40000703f70 */
[----:B------:R-:W-:Y:S02]  /*07b0*/  SHF.R.U32.HI R8, RZ, 0x1, R6 ;  /* 0x00000001ff087819 */ /* 0x000fe40000011606 */
[----:B------:R-:W-:-:S04]  /*07c0*/  SEL R3, RZ, 0x1, !P0 ;  /* 0x00000001ff037807 */ /* 0x000fc80004000000 */
[----:B------:R-:W-:-:S04]  /*07d0*/  LOP3.LUT R3, R3, 0x1, R8, 0xf8, !PT ;  /* 0x0000000103037812 */ /* 0x000fc800078ef808 */
[----:B------:R-:W-:-:S05]  /*07e0*/  LOP3.LUT R3, R3, R6, RZ, 0xc0, !PT ;  /* 0x0000000603037212 */ /* 0x000fca00078ec0ff */
[----:B------:R-:W-:-:S05]  /*07f0*/  IMAD.IADD R3, R8, 0x1, R3 ;  /* 0x0000000108037824 */ /* 0x000fca00078e0203 */
[----:B------:R-:W-:Y:S01]  /*0800*/  LOP3.LUT R0, R3, R0, RZ, 0xfc, !PT ;  /* 0x0000000003007212 */ /* 0x000fe200078efcff */
[----:B------:R-:W-:Y:S06]  /*0810*/  BRA `(.L_x_12) ;  /* 0x0000000000107947 */ /* 0x000fec0003800000 */
.L_x_11:
[----:B------:R-:W-:-:S04]  /*0820*/  LOP3.LUT R0, R0, 0x80000000, RZ, 0xc0, !PT ;  /* 0x8000000000007812 */ /* 0x000fc800078ec0ff */
[----:B------:R-:W-:Y:S01]  /*0830*/  LOP3.LUT R0, R0, 0x7f800000, RZ, 0xfc, !PT ;  /* 0x7f80000000007812 */ /* 0x000fe200078efcff */
[----:B------:R-:W-:Y:S06]  /*0840*/  BRA `(.L_x_12) ;  /* 0x0000000000047947 */ /* 0x000fec0003800000 */
.L_x_10:
[----:B------:R-:W-:-:S07]  /*0850*/  IMAD R0, R8, 0x800000, R0 ;  /* 0x0080000008007824 */ /* 0x000fce00078e0200 */
.L_x_12:
[----:B------:R-:W-:Y:S05]  /*0860*/  BSYNC.RECONVERGENT B3 ;  /* 0x0000000000037941 */ /* 0x000fea0003800200 */
.L_x_9:
[----:B------:R-:W-:Y:S05]  /*0870*/  BRA `(.L_x_13) ;  /* 0x0000000000207947 */ /* 0x000fea0003800000 */
.L_x_8:
[----:B------:R-:W-:-:S04]  /*0880*/  LOP3.LUT R0, R6, 0x80000000, R3, 0x48, !PT ;  /* 0x8000000006007812 */ /* 0x000fc800078e4803 */
[----:B------:R-:W-:Y:S01]  /*0890*/  LOP3.LUT R0, R0, 0x7f800000, RZ, 0xfc, !PT ;  /* 0x7f80000000007812 */ /* 0x000fe200078efcff */
[----:B------:R-:W-:Y:S06]  /*08a0*/  BRA `(.L_x_13) ;  /* 0x0000000000147947 */ /* 0x000fec0003800000 */
.L_x_7:
[----:B------:R-:W-:Y:S01]  /*08b0*/  LOP3.LUT R0, R6, 0x80000000, R3, 0x48, !PT ;  /* 0x8000000006007812 */ /* 0x000fe200078e4803 */
[----:B------:R-:W-:Y:S06]  /*08c0*/  BRA `(.L_x_13) ;  /* 0x00000000000c7947 */ /* 0x000fec0003800000 */
.L_x_6:
[----:B------:R-:W0:Y:S01]  /*08d0*/  MUFU.RSQ R0, -QNAN ;  /* 0xffc0000000007908 */ /* 0x000e220000001400 */
[----:B------:R-:W-:Y:S05]  /*08e0*/  BRA `(.L_x_13) ;  /* 0x0000000000047947 */ /* 0x000fea0003800000 */
.L_x_5:
[----:B------:R-:W-:-:S07]  /*08f0*/  FADD.FTZ R0, R0, R3 ;  /* 0x0000000300007221 */ /* 0x000fce0000010000 */
.L_x_13:
[----:B------:R-:W-:Y:S05]  /*0900*/  BSYNC.RECONVERGENT B2 ;  /* 0x0000000000027941 */ /* 0x000fea0003800200 */
.L_x_3:
[----:B------:R-:W-:-:S04]  /*0910*/  IMAD.MOV.U32 R3, RZ, RZ, 0x0 ;  /* 0x00000000ff037424 */ /* 0x000fc800078e00ff */
[----:B0-----:R-:W-:Y:S05]  /*0920*/  RET.REL.NODEC R2 `(_Z36convertKinectDisparityInPlace_kernelPfiiif) ;  /* 0xfffffff402b47950 */ /* 0x001fea0003c3ffff */
.L_x_14:
[----:B------:R-:W-:-:S00]  /*0930*/  BRA `(.L_x_14) ;  /* 0xfffffffc00fc7947 */ /* 0x000fc0000383ffff */
[----:B------:R-:W-:-:S00]  /*0940*/  NOP ;  /* 0x0000000000007918 */ /* 0x000fc00000000000 */
        /* <DEDUP_REMOVED lines=11> */
.L_x_15:


//--------------------- .nv.shared.reserved.0     --------------------------
	.section	.nv.shared.reserved.0,"aw",@nobits
	.weak		__nv_reservedSMEM_offset_0_alias
	.size		__nv_reservedSMEM_offset_0_alias, 0, 64
	.other		__nv_reservedSMEM_offset_0_alias,@"STO_CUDA_RESERVED_SHARED STV_DEFAULT"
__nv_reservedSMEM_offset_0_alias:
	.zero		0
	.zero		64


//--------------------- .nv.constant0._Z36convertKinectDisparityInPlace_kernelPfiiif --------------------------
	.section	.nv.constant0._Z36convertKinectDisparityInPlace_kernelPfiiif,"a",@progbits
	.sectionflags	@""
	.align	4
.nv.constant0._Z36convertKinectDisparityInPlace_kernelPfiiif:
	.zero		920


//--------------------- SYMBOLS --------------------------

	.type		.nv.reservedSmem.offset0,@object
	.size		.nv.reservedSmem.offset0,0x4
